//
// Generated by NVIDIA NVVM Compiler
//
// Compiler Build ID: CL-36424714
// Cuda compilation tools, release 13.0, V13.0.88
// Based on NVVM 20.0.0
//

.version 9.0
.target sm_100
.address_size 64

	// .globl	_Z3powiPy
.func  (.param .b64 func_retval0) __internal_accurate_pow
(
	.param .b64 __internal_accurate_pow_param_0,
	.param .b64 __internal_accurate_pow_param_1
)
;

.visible .entry _Z3powiPy(
	.param .u32 _Z3powiPy_param_0,
	.param .u64 .ptr .align 1 _Z3powiPy_param_1
)
{
	.reg .pred 	%p<8>;
	.reg .b32 	%r<12>;
	.reg .b64 	%rd<9>;
	.reg .b64 	%fd<14>;

	ld.param.u32 	%r4, [_Z3powiPy_param_0];
	ld.param.u64 	%rd2, [_Z3powiPy_param_1];
	mov.u32 	%r1, %tid.x;
	cvt.rn.f64.s32 	%fd4, %r4;
	cvt.rn.f64.u32 	%fd5, %r1;
	{
	.reg .b32 %temp; 
	mov.b64 	{%temp, %r2}, %fd4;
	}
	{
	.reg .b32 %temp; 
	mov.b64 	{%temp, %r3}, %fd5;
	}
	shr.u32 	%r5, %r3, 20;
	and.b32  	%r6, %r5, 2047;
	add.s32 	%r7, %r6, -1012;
	mov.b64 	%rd3, %fd5;
	shl.b64 	%rd4, %rd3, %r7;
	setp.eq.s64 	%p1, %rd4, -9223372036854775808;
	abs.f64 	%fd6, %fd4;
	{ // callseq 0, 0
	.param .b64 param0;
	st.param.f64 	[param0], %fd6;
	.param .b64 param1;
	st.param.f64 	[param1], %fd5;
	.param .b64 retval0;
	call.uni (retval0), 
	__internal_accurate_pow, 
	(
	param0, 
	param1
	);
	ld.param.f64 	%fd7, [retval0];
	} // callseq 0
	setp.lt.s32 	%p2, %r2, 0;
	neg.f64 	%fd9, %fd7;
	selp.f64 	%fd10, %fd9, %fd7, %p1;
	selp.f64 	%fd13, %fd10, %fd7, %p2;
	setp.ne.s32 	%p3, %r4, 0;
	@%p3 bra 	$L__BB0_2;
	setp.eq.s64 	%p4, %rd4, -9223372036854775808;
	selp.b32 	%r8, %r2, 0, %p4;
	setp.lt.s32 	%p5, %r3, 0;
	or.b32  	%r9, %r8, 2146435072;
	selp.b32 	%r10, %r9, %r8, %p5;
	mov.b32 	%r11, 0;
	mov.b64 	%fd13, {%r11, %r10};
$L__BB0_2:
	cvta.to.global.u64 	%rd5, %rd2;
	setp.eq.s32 	%p6, %r4, 1;
	setp.eq.s32 	%p7, %r1, 0;
	selp.f64 	%fd11, 0d3FF0000000000000, %fd13, %p6;
	selp.f64 	%fd12, 0d3FF0000000000000, %fd11, %p7;
	cvt.rzi.u64.f64 	%rd6, %fd12;
	mul.wide.u32 	%rd7, %r1, 8;
	add.s64 	%rd8, %rd5, %rd7;
	st.global.u64 	[%rd8], %rd6;
	ret;

}
.func  (.param .b64 func_retval0) __internal_accurate_pow(
	.param .b64 __internal_accurate_pow_param_0,
	.param .b64 __internal_accurate_pow_param_1
)
{
	.reg .pred 	%p<8>;
	.reg .b32 	%r<49>;
	.reg .b32 	%f<3>;
	.reg .b64 	%fd<109>;

	ld.param.f64 	%fd10, [__internal_accurate_pow_param_0];
	ld.param.f64 	%fd11, [__internal_accurate_pow_param_1];
	{
	.reg .b32 %temp; 
	mov.b64 	{%temp, %r46}, %fd10;
	}
	{
	.reg .b32 %temp; 
	mov.b64 	{%r45, %temp}, %fd10;
	}
	shr.u32 	%r47, %r46, 20;
	setp.gt.u32 	%p1, %r46, 1048575;
	@%p1 bra 	$L__BB1_2;
	mul.f64 	%fd12, %fd10, 0d4350000000000000;
	{
	.reg .b32 %temp; 
	mov.b64 	{%temp, %r46}, %fd12;
	}
	{
	.reg .b32 %temp; 
	mov.b64 	{%r45, %temp}, %fd12;
	}
	shr.u32 	%r16, %r46, 20;
	add.s32 	%r47, %r16, -54;
$L__BB1_2:
	add.s32 	%r48, %r47, -1023;
	and.b32  	%r17, %r46, -2146435073;
	or.b32  	%r18, %r17, 1072693248;
	mov.b64 	%fd107, {%r45, %r18};
	setp.lt.u32 	%p2, %r18, 1073127583;
	@%p2 bra 	$L__BB1_4;
	{
	.reg .b32 %temp; 
	mov.b64 	{%r19, %temp}, %fd107;
	}
	{
	.reg .b32 %temp; 
	mov.b64 	{%temp, %r20}, %fd107;
	}
	add.s32 	%r21, %r20, -1048576;
	mov.b64 	%fd107, {%r19, %r21};
	add.s32 	%r48, %r47, -1022;
$L__BB1_4:
	add.f64 	%fd13, %fd107, 0dBFF0000000000000;
	add.f64 	%fd14, %fd107, 0d3FF0000000000000;
	rcp.approx.ftz.f64 	%fd15, %fd14;
	neg.f64 	%fd16, %fd14;
	fma.rn.f64 	%fd17, %fd16, %fd15, 0d3FF0000000000000;
	fma.rn.f64 	%fd18, %fd17, %fd17, %fd17;
	fma.rn.f64 	%fd19, %fd18, %fd15, %fd15;
	mul.f64 	%fd20, %fd13, %fd19;
	fma.rn.f64 	%fd21, %fd13, %fd19, %fd20;
	mul.f64 	%fd22, %fd21, %fd21;
	fma.rn.f64 	%fd23, %fd22, 0d3EB0F5FF7D2CAFE2, 0d3ED0F5D241AD3B5A;
	fma.rn.f64 	%fd24, %fd23, %fd22, 0d3EF3B20A75488A3F;
	fma.rn.f64 	%fd25, %fd24, %fd22, 0d3F1745CDE4FAECD5;
	fma.rn.f64 	%fd26, %fd25, %fd22, 0d3F3C71C7258A578B;
	fma.rn.f64 	%fd27, %fd26, %fd22, 0d3F6249249242B910;
	fma.rn.f64 	%fd28, %fd27, %fd22, 0d3F89999999999DFB;
	sub.f64 	%fd29, %fd13, %fd21;
	add.f64 	%fd30, %fd29, %fd29;
	neg.f64 	%fd31, %fd21;
	fma.rn.f64 	%fd32, %fd31, %fd13, %fd30;
	mul.f64 	%fd33, %fd19, %fd32;
	fma.rn.f64 	%fd34, %fd22, %fd28, 0d3FB5555555555555;
	mov.f64 	%fd35, 0d3FB5555555555555;
	sub.f64 	%fd36, %fd35, %fd34;
	fma.rn.f64 	%fd37, %fd22, %fd28, %fd36;
	add.f64 	%fd38, %fd37, 0dBC46A4CB00B9E7B0;
	add.f64 	%fd39, %fd34, %fd38;
	sub.f64 	%fd40, %fd34, %fd39;
	add.f64 	%fd41, %fd38, %fd40;
	mul.rn.f64 	%fd42, %fd21, %fd21;
	neg.f64 	%fd43, %fd42;
	fma.rn.f64 	%fd44, %fd21, %fd21, %fd43;
	{
	.reg .b32 %temp; 
	mov.b64 	{%r22, %temp}, %fd33;
	}
	{
	.reg .b32 %temp; 
	mov.b64 	{%temp, %r23}, %fd33;
	}
	add.s32 	%r24, %r23, 1048576;
	mov.b64 	%fd45, {%r22, %r24};
	fma.rn.f64 	%fd46, %fd21, %fd45, %fd44;
	mul.rn.f64 	%fd47, %fd42, %fd21;
	neg.f64 	%fd48, %fd47;
	fma.rn.f64 	%fd49, %fd42, %fd21, %fd48;
	fma.rn.f64 	%fd50, %fd42, %fd33, %fd49;
	fma.rn.f64 	%fd51, %fd46, %fd21, %fd50;
	mul.rn.f64 	%fd52, %fd39, %fd47;
	neg.f64 	%fd53, %fd52;
	fma.rn.f64 	%fd54, %fd39, %fd47, %fd53;
	fma.rn.f64 	%fd55, %fd39, %fd51, %fd54;
	fma.rn.f64 	%fd56, %fd41, %fd47, %fd55;
	add.f64 	%fd57, %fd52, %fd56;
	sub.f64 	%fd58, %fd52, %fd57;
	add.f64 	%fd59, %fd56, %fd58;
	add.f64 	%fd60, %fd21, %fd57;
	sub.f64 	%fd61, %fd21, %fd60;
	add.f64 	%fd62, %fd57, %fd61;
	add.f64 	%fd63, %fd59, %fd62;
	add.f64 	%fd64, %fd33, %fd63;
	add.f64 	%fd65, %fd60, %fd64;
	sub.f64 	%fd66, %fd60, %fd65;
	add.f64 	%fd67, %fd64, %fd66;
	xor.b32  	%r25, %r48, -2147483648;
	mov.b32 	%r26, 1127219200;
	mov.b64 	%fd68, {%r25, %r26};
	mov.b32 	%r27, -2147483648;
	mov.b64 	%fd69, {%r27, %r26};
	sub.f64 	%fd70, %fd68, %fd69;
	fma.rn.f64 	%fd71, %fd70, 0d3FE62E42FEFA39EF, %fd65;
	fma.rn.f64 	%fd72, %fd70, 0dBFE62E42FEFA39EF, %fd71;
	sub.f64 	%fd73, %fd72, %fd65;
	sub.f64 	%fd74, %fd67, %fd73;
	fma.rn.f64 	%fd75, %fd70, 0d3C7ABC9E3B39803F, %fd74;
	add.f64 	%fd76, %fd71, %fd75;
	sub.f64 	%fd77, %fd71, %fd76;
	add.f64 	%fd78, %fd75, %fd77;
	{
	.reg .b32 %temp; 
	mov.b64 	{%temp, %r28}, %fd11;
	}
	{
	.reg .b32 %temp; 
	mov.b64 	{%r29, %temp}, %fd11;
	}
	shl.b32 	%r30, %r28, 1;
	setp.gt.u32 	%p3, %r30, -33554433;
	and.b32  	%r31, %r28, -15728641;
	selp.b32 	%r32, %r31, %r28, %p3;
	mov.b64 	%fd79, {%r29, %r32};
	mul.rn.f64 	%fd80, %fd76, %fd79;
	neg.f64 	%fd81, %fd80;
	fma.rn.f64 	%fd82, %fd76, %fd79, %fd81;
	fma.rn.f64 	%fd83, %fd78, %fd79, %fd82;
	add.f64 	%fd4, %fd80, %fd83;
	sub.f64 	%fd84, %fd80, %fd4;
	add.f64 	%fd5, %fd83, %fd84;
	fma.rn.f64 	%fd85, %fd4, 0d3FF71547652B82FE, 0d4338000000000000;
	{
	.reg .b32 %temp; 
	mov.b64 	{%r13, %temp}, %fd85;
	}
	mov.f64 	%fd86, 0dC338000000000000;
	add.rn.f64 	%fd87, %fd85, %fd86;
	fma.rn.f64 	%fd88, %fd87, 0dBFE62E42FEFA39EF, %fd4;
	fma.rn.f64 	%fd89, %fd87, 0dBC7ABC9E3B39803F, %fd88;
	fma.rn.f64 	%fd90, %fd89, 0d3E5ADE1569CE2BDF, 0d3E928AF3FCA213EA;
	fma.rn.f64 	%fd91, %fd90, %fd89, 0d3EC71DEE62401315;
	fma.rn.f64 	%fd92, %fd91, %fd89, 0d3EFA01997C89EB71;
	fma.rn.f64 	%fd93, %fd92, %fd89, 0d3F2A01A014761F65;
	fma.rn.f64 	%fd94, %fd93, %fd89, 0d3F56C16C1852B7AF;
	fma.rn.f64 	%fd95, %fd94, %fd89, 0d3F81111111122322;
	fma.rn.f64 	%fd96, %fd95, %fd89, 0d3FA55555555502A1;
	fma.rn.f64 	%fd97, %fd96, %fd89, 0d3FC5555555555511;
	fma.rn.f64 	%fd98, %fd97, %fd89, 0d3FE000000000000B;
	fma.rn.f64 	%fd99, %fd98, %fd89, 0d3FF0000000000000;
	fma.rn.f64 	%fd100, %fd99, %fd89, 0d3FF0000000000000;
	{
	.reg .b32 %temp; 
	mov.b64 	{%r14, %temp}, %fd100;
	}
	{
	.reg .b32 %temp; 
	mov.b64 	{%temp, %r15}, %fd100;
	}
	shl.b32 	%r33, %r13, 20;
	add.s32 	%r34, %r33, %r15;
	mov.b64 	%fd108, {%r14, %r34};
	{
	.reg .b32 %temp; 
	mov.b64 	{%temp, %r35}, %fd4;
	}
	mov.b32 	%f2, %r35;
	abs.f32 	%f1, %f2;
	setp.lt.f32 	%p4, %f1, 0f4086232B;
	@%p4 bra 	$L__BB1_7;
	setp.lt.f64 	%p5, %fd4, 0d0000000000000000;
	add.f64 	%fd101, %fd4, 0d7FF0000000000000;
	selp.f64 	%fd108, 0d0000000000000000, %fd101, %p5;
	setp.geu.f32 	%p6, %f1, 0f40874800;
	@%p6 bra 	$L__BB1_7;
	shr.u32 	%r36, %r13, 31;
	add.s32 	%r37, %r13, %r36;
	shr.s32 	%r38, %r37, 1;
	shl.b32 	%r39, %r38, 20;
	add.s32 	%r40, %r15, %r39;
	mov.b64 	%fd102, {%r14, %r40};
	sub.s32 	%r41, %r13, %r38;
	shl.b32 	%r42, %r41, 20;
	add.s32 	%r43, %r42, 1072693248;
	mov.b32 	%r44, 0;
	mov.b64 	%fd103, {%r44, %r43};
	mul.f64 	%fd108, %fd103, %fd102;
$L__BB1_7:
	abs.f64 	%fd104, %fd108;
	setp.eq.f64 	%p7, %fd104, 0d7FF0000000000000;
	fma.rn.f64 	%fd105, %fd108, %fd5, %fd108;
	selp.f64 	%fd106, %fd108, %fd105, %p7;
	st.param.f64 	[func_retval0], %fd106;
	ret;

}


// ===== COMPILED SASS (sm_100) =====

	.target	sm_100

	.elftype	@"ET_EXEC"


//--------------------- .note.nv.tkinfo           --------------------------
	.section	.note.nv.tkinfo,"",@"SHT_NOTE"
	.sectionflags	@"SHF_NOTE_NV_TKINFO"
	.tkinfo
        /*0018*/ 	.word	0x00000002
        /*0030*/ 	.string	""
        /*0030*/ 	.string	"ptxas"
        /*0030*/ 	.string	"Cuda compilation tools, release 13.0, V13.0.88"
        /*0030*/ 	.string	"Build cuda_13.0.r13.0/compiler.36424714_0"
        /*0030*/ 	.string	"-arch sm_100 -m 64 "



//--------------------- .note.nv.cuinfo           --------------------------
	.section	.note.nv.cuinfo,"",@"SHT_NOTE"
	.sectionflags	@"SHF_NOTE_NV_CUINFO"
        /*0018*/ 	.short	0x0002
        /*001a*/ 	.short	0x0064
        /*001c*/ 	.short	0x0082
	.zero		2


//--------------------- .nv.info                  --------------------------
	.section	.nv.info,"",@"SHT_CUDA_INFO"
	.align	4


	//----- nvinfo : EIATTR_REGCOUNT
	.align		4
        /*0000*/ 	.byte	0x04, 0x2f
        /*0002*/ 	.short	(.L_1 - .L_0)
	.align		4
.L_0:
        /*0004*/ 	.word	index@(_Z3powiPy)
        /*0008*/ 	.word	0x0000001d


	//----- nvinfo : EIATTR_FRAME_SIZE
	.align		4
.L_1:
        /*000c*/ 	.byte	0x04, 0x11
        /*000e*/ 	.short	(.L_3 - .L_2)
	.align		4
.L_2:
        /*0010*/ 	.word	index@($_Z3powiPy$__internal_accurate_pow)
        /*0014*/ 	.word	0x00000000


	//----- nvinfo : EIATTR_FRAME_SIZE
	.align		4
.L_3:
        /*0018*/ 	.byte	0x04, 0x11
        /*001a*/ 	.short	(.L_5 - .L_4)
	.align		4
.L_4:
        /*001c*/ 	.word	index@(_Z3powiPy)
        /*0020*/ 	.word	0x00000000


	//----- nvinfo : EIATTR_MIN_STACK_SIZE
	.align		4
.L_5:
        /*0024*/ 	.byte	0x04, 0x12
        /*0026*/ 	.short	(.L_7 - .L_6)
	.align		4
.L_6:
        /*0028*/ 	.word	index@(_Z3powiPy)
        /*002c*/ 	.word	0x00000000
.L_7:


//--------------------- .nv.compat                --------------------------
	.section	.nv.compat,"",@"SHT_CUDA_COMPAT_INFO"
	.align	4
        /*0000*/ 	.byte	0x02, 0x09, 0x00, 0x00, 0x02, 0x02, 0x01, 0x00, 0x02, 0x05, 0x05, 0x00, 0x03, 0x07, 0x01, 0x01
        /*0010*/ 	.byte	0x02, 0x03, 0x00, 0x00, 0x02, 0x06, 0x01, 0x00, 0x04, 0x0b, 0x08, 0x00, 0x01, 0x00, 0x00, 0x00
        /*0020*/ 	.byte	0x00, 0x00, 0x00, 0x00


//--------------------- .nv.info._Z3powiPy        --------------------------
	.section	.nv.info._Z3powiPy,"",@"SHT_CUDA_INFO"
	.sectionflags	@""
	.align	4


	//----- nvinfo : EIATTR_CUDA_API_VERSION
	.align		4
        /*0000*/ 	.byte	0x04, 0x37
        /*0002*/ 	.short	(.L_9 - .L_8)
.L_8:
        /*0004*/ 	.word	0x00000082


	//----- nvinfo : EIATTR_KPARAM_INFO
	.align		4
.L_9:
        /*0008*/ 	.byte	0x04, 0x17
        /*000a*/ 	.short	(.L_11 - .L_10)
.L_10:
        /*000c*/ 	.word	0x00000000
        /*0010*/ 	.short	0x0001
        /*0012*/ 	.short	0x0008
        /*0014*/ 	.byte	0x00, 0xf5, 0x21, 0x00


	//----- nvinfo : EIATTR_KPARAM_INFO
	.align		4
.L_11:
        /*0018*/ 	.byte	0x04, 0x17
        /*001a*/ 	.short	(.L_13 - .L_12)
.L_12:
        /*001c*/ 	.word	0x00000000
        /*0020*/ 	.short	0x0000
        /*0022*/ 	.short	0x0000
        /*0024*/ 	.byte	0x00, 0xf0, 0x11, 0x00


	//----- nvinfo : EIATTR_SPARSE_MMA_MASK
	.align		4
.L_13:
        /*0028*/ 	.byte	0x03, 0x50
        /*002a*/ 	.short	0x0000


	//----- nvinfo : EIATTR_MAXREG_COUNT
	.align		4
        /*002c*/ 	.byte	0x03, 0x1b
        /*002e*/ 	.short	0x00ff


	//----- nvinfo : EIATTR_MERCURY_ISA_VERSION
	.align		4
        /*0030*/ 	.byte	0x03, 0x5f
        /*0032*/ 	.short	0x0101


	//----- nvinfo : EIATTR_VRC_CTA_INIT_COUNT
	.align		4
        /*0034*/ 	.byte	0x02, 0x4a
	.zero		1
	.zero		1


	//----- nvinfo : EIATTR_EXIT_INSTR_OFFSETS
	.align		4
        /*0038*/ 	.byte	0x04, 0x1c
        /*003a*/ 	.short	(.L_15 - .L_14)


	//   ....[0]....
.L_14:
        /*003c*/ 	.word	0x000002c0


	//----- nvinfo : EIATTR_CRS_STACK_SIZE
	.align		4
.L_15:
        /*0040*/ 	.byte	0x04, 0x1e
        /*0042*/ 	.short	(.L_17 - .L_16)
.L_16:
        /*0044*/ 	.word	0x00000000


	//----- nvinfo : EIATTR_CBANK_PARAM_SIZE
	.align		4
.L_17:
        /*0048*/ 	.byte	0x03, 0x19
        /*004a*/ 	.short	0x0010


	//----- nvinfo : EIATTR_PARAM_CBANK
	.align		4
        /*004c*/ 	.byte	0x04, 0x0a
        /*004e*/ 	.short	(.L_19 - .L_18)
	.align		4
.L_18:
        /*0050*/ 	.word	index@(.nv.constant0._Z3powiPy)
        /*0054*/ 	.short	0x0380
        /*0056*/ 	.short	0x0010


	//----- nvinfo : EIATTR_SW_WAR
	.align		4
.L_19:
        /*0058*/ 	.byte	0x04, 0x36
        /*005a*/ 	.short	(.L_21 - .L_20)
.L_20:
        /*005c*/ 	.word	0x00000008
.L_21:


//--------------------- .nv.callgraph             --------------------------
	.section	.nv.callgraph,"",@"SHT_CUDA_CALLGRAPH"
	.align	4
	.sectionentsize	8
	.align		4
        /*0000*/ 	.word	0x00000000
	.align		4
        /*0004*/ 	.word	0xffffffff
	.align		4
        /*0008*/ 	.word	0x00000000
	.align		4
        /*000c*/ 	.word	0xfffffffe
	.align		4
        /*0010*/ 	.word	0x00000000
	.align		4
        /*0014*/ 	.word	0xfffffffd
	.align		4
        /*0018*/ 	.word	0x00000000
	.align		4
        /*001c*/ 	.word	0xfffffffc


//--------------------- .text._Z3powiPy           --------------------------
	.section	.text._Z3powiPy,"ax",@progbits
	.align	128
        .global         _Z3powiPy
        .type           _Z3powiPy,@function
        .size           _Z3powiPy,(.L_x_4 - _Z3powiPy)
        .other          _Z3powiPy,@"STO_CUDA_ENTRY STV_DEFAULT"
_Z3powiPy:
.text._Z3powiPy:
[----:B------:R-:W-:Y:S01]  /*0000*/  LDC R1, c[0x0][0x37c] ;  /* 0x0000df00ff017b82 */ /* 0x000fe20000000800 */
[----:B------:R-:W0:Y:S01]  /*0010*/  S2R R2, SR_TID.X ;  /* 0x0000000000027919 */ /* 0x000e220000002100 */
[----:B------:R-:W1:Y:S01]  /*0020*/  LDCU UR4, c[0x0][0x380] ;  /* 0x00007000ff0477ac */ /* 0x000e620008000800 */
[----:B------:R-:W-:Y:S01]  /*0030*/  BSSY.RECONVERGENT B0, `(.L_x_0) ;  /* 0x000000c000007945 */ /* 0x000fe20003800200 */
[----:B0-----:R-:W0:Y:S02]  /*0040*/  I2F.F64.U32 R4, R2 ;  /* 0x0000000200047312 */ /* 0x001e240000201800 */
[----:B0-----:R-:W-:-:S04]  /*0050*/  SHF.R.U32.HI R0, RZ, 0x14, R5 ;  /* 0x00000014ff007819 */ /* 0x001fc80000011605 */
[----:B------:R-:W-:-:S05]  /*0060*/  LOP3.LUT R0, R0, 0x7ff, RZ, 0xc0, !PT ;  /* 0x000007ff00007812 */ /* 0x000fca00078ec0ff */
[----:B------:R-:W-:Y:S01]  /*0070*/  VIADD R7, R0, 0xfffffc0c ;  /* 0xfffffc0c00077836 */ /* 0x000fe20000000000 */
[----:B------:R-:W-:-:S04]  /*0080*/  MOV R0, 0xf0 ;  /* 0x000000f000007802 */ /* 0x000fc80000000f00 */
[CC--:B------:R-:W-:Y:S02]  /*0090*/  SHF.L.U32 R3, R4.reuse, R7.reuse, RZ ;  /* 0x0000000704037219 */ /* 0x0c0fe400000006ff */
[----:B------:R-:W-:Y:S02]  /*00a0*/  SHF.L.U64.HI R26, R4, R7, R5 ;  /* 0x00000007041a7219 */ /* 0x000fe40000010205 */
[----:B-1----:R-:W0:Y:S01]  /*00b0*/  I2F.F64 R6, UR4 ;  /* 0x0000000400067d12 */ /* 0x002e220008201c00 */
[----:B------:R-:W-:-:S04]  /*00c0*/  ISETP.NE.U32.AND P0, PT, R3, RZ, PT ;  /* 0x000000ff0300720c */ /* 0x000fc80003f05070 */
[----:B------:R-:W-:-:S13]  /*00d0*/  ISETP.NE.AND.EX P0, PT, R26, -0x80000000, PT, P0 ;  /* 0x800000001a00780c */ /* 0x000fda0003f05300 */
[----:B0-----:R-:W-:Y:S05]  /*00e0*/  CALL.REL.NOINC `($_Z3powiPy$__internal_accurate_pow) ;  /* 0x0000000000787944 */ /* 0x001fea0003c00000 */
[----:B------:R-:W-:Y:S05]  /*00f0*/  BSYNC.RECONVERGENT B0 ;  /* 0x0000000000007941 */ /* 0x000fea0003800200 */
.L_x_0:
[----:B------:R-:W0:Y:S01]  /*0100*/  LDC R0, c[0x0][0x380] ;  /* 0x0000e000ff007b82 */ /* 0x000e220000000800 */
[----:B------:R-:W-:Y:S01]  /*0110*/  IMAD.MOV.U32 R8, RZ, RZ, R13 ;  /* 0x000000ffff087224 */ /* 0x000fe200078e000d */
[----:B------:R-:W-:Y:S01]  /*0120*/  ISETP.GE.AND P2, PT, R7, RZ, PT ;  /* 0x000000ff0700720c */ /* 0x000fe20003f46270 */
[----:B------:R-:W-:Y:S01]  /*0130*/  IMAD.MOV.U32 R9, RZ, RZ, R14 ;  /* 0x000000ffff097224 */ /* 0x000fe200078e000e */
[----:B------:R-:W1:Y:S05]  /*0140*/  LDCU.64 UR4, c[0x0][0x358] ;  /* 0x00006b00ff0477ac */ /* 0x000e6a0008000a00 */
[----:B------:R-:W-:Y:S01]  /*0150*/  DADD R10, -RZ, -R8 ;  /* 0x00000000ff0a7229 */ /* 0x000fe20000000908 */
[----:B------:R-:W2:Y:S09]  /*0160*/  LDC.64 R8, c[0x0][0x388] ;  /* 0x0000e200ff087b82 */ /* 0x000eb20000000a00 */
[----:B------:R-:W-:-:S02]  /*0170*/  FSEL R10, R10, R13, !P0 ;  /* 0x0000000d0a0a7208 */ /* 0x000fc40004000000 */
[-C--:B------:R-:W-:Y:S02]  /*0180*/  FSEL R11, R11, R14.reuse, !P0 ;  /* 0x0000000e0b0b7208 */ /* 0x080fe40004000000 */
[----:B------:R-:W-:Y:S02]  /*0190*/  FSEL R10, R10, R13, !P2 ;  /* 0x0000000d0a0a7208 */ /* 0x000fe40005000000 */
[C---:B0-----:R-:W-:Y:S02]  /*01a0*/  ISETP.NE.AND P0, PT, R0.reuse, RZ, PT ;  /* 0x000000ff0000720c */ /* 0x041fe40003f05270 */
[----:B------:R-:W-:Y:S02]  /*01b0*/  ISETP.NE.AND P1, PT, R0, 0x1, PT ;  /* 0x000000010000780c */ /* 0x000fe40003f25270 */
[----:B------:R-:W-:-:S09]  /*01c0*/  FSEL R11, R11, R14, !P2 ;  /* 0x0000000e0b0b7208 */ /* 0x000fd20005000000 */
[----:B-12---:R-:W-:Y:S05]  /*01d0*/  @P0 BRA `(.L_x_1) ;  /* 0x0000000000180947 */ /* 0x006fea0003800000 */
[----:B------:R-:W-:Y:S01]  /*01e0*/  ISETP.GE.AND P2, PT, R5, RZ, PT ;  /* 0x000000ff0500720c */ /* 0x000fe20003f46270 */
[----:B------:R-:W-:Y:S01]  /*01f0*/  IMAD.MOV.U32 R10, RZ, RZ, RZ ;  /* 0x000000ffff0a7224 */ /* 0x000fe200078e00ff */
[----:B------:R-:W-:-:S04]  /*0200*/  ISETP.NE.U32.AND P0, PT, R3, RZ, PT ;  /* 0x000000ff0300720c */ /* 0x000fc80003f05070 */
[----:B------:R-:W-:-:S04]  /*0210*/  ISETP.NE.AND.EX P0, PT, R26, -0x80000000, PT, P0 ;  /* 0x800000001a00780c */ /* 0x000fc80003f05300 */
[----:B------:R-:W-:-:S04]  /*0220*/  SEL R11, R7, RZ, !P0 ;  /* 0x000000ff070b7207 */ /* 0x000fc80004000000 */
[----:B------:R-:W-:-:S07]  /*0230*/  @!P2 LOP3.LUT R11, R11, 0x7ff00000, RZ, 0xfc, !PT ;  /* 0x7ff000000b0ba812 */ /* 0x000fce00078efcff */
.L_x_1:
[----:B------:R-:W-:Y:S01]  /*0240*/  FSEL R4, R10, RZ, P1 ;  /* 0x000000ff0a047208 */ /* 0x000fe20000800000 */
[C---:B------:R-:W-:Y:S01]  /*0250*/  IMAD.WIDE.U32 R8, R2.reuse, 0x8, R8 ;  /* 0x0000000802087825 */ /* 0x040fe200078e0008 */
[----:B------:R-:W-:Y:S02]  /*0260*/  ISETP.NE.AND P0, PT, R2, RZ, PT ;  /* 0x000000ff0200720c */ /* 0x000fe40003f05270 */
[----:B------:R-:W-:Y:S02]  /*0270*/  FSEL R10, R11, 1.875, P1 ;  /* 0x3ff000000b0a7808 */ /* 0x000fe40000800000 */
[----:B------:R-:W-:Y:S02]  /*0280*/  FSEL R4, R4, RZ, P0 ;  /* 0x000000ff04047208 */ /* 0x000fe40000000000 */
[----:B------:R-:W-:-:S06]  /*0290*/  FSEL R5, R10, 1.875, P0 ;  /* 0x3ff000000a057808 */ /* 0x000fcc0000000000 */
[----:B------:R-:W0:Y:S02]  /*02a0*/  F2I.U64.F64.TRUNC R4, R4 ;  /* 0x0000000400047311 */ /* 0x000e24000030d800 */
[----:B0-----:R-:W-:Y:S01]  /*02b0*/  STG.E.64 desc[UR4][R8.64], R4 ;  /* 0x0000000408007986 */ /* 0x001fe2000c101b04 */
[----:B------:R-:W-:Y:S05]  /*02c0*/  EXIT ;  /* 0x000000000000794d */ /* 0x000fea0003800000 */
        .type           $_Z3powiPy$__internal_accurate_pow,@function
        .size           $_Z3powiPy$__internal_accurate_pow,(.L_x_4 - $_Z3powiPy$__internal_accurate_pow)
$_Z3powiPy$__internal_accurate_pow:
[----:B------:R-:W-:Y:S01]  /*02d0*/  DADD R24, -RZ, |R6| ;  /* 0x00000000ff187229 */ /* 0x000fe20000000506 */
[----:B------:R-:W-:Y:S01]  /*02e0*/  IMAD.MOV.U32 R14, RZ, RZ, RZ ;  /* 0x000000ffff0e7224 */ /* 0x000fe200078e00ff */
[----:B------:R-:W-:Y:S01]  /*02f0*/  UMOV UR4, 0x7d2cafe2 ;  /* 0x7d2cafe200047882 */ /* 0x000fe20000000000 */
[----:B------:R-:W-:Y:S01]  /*0300*/  IMAD.MOV.U32 R18, RZ, RZ, 0x41ad3b5a ;  /* 0x41ad3b5aff127424 */ /* 0x000fe200078e00ff */
[----:B------:R-:W-:Y:S01]  /*0310*/  UMOV UR5, 0x3eb0f5ff ;  /* 0x3eb0f5ff00057882 */ /* 0x000fe20000000000 */
[----:B------:R-:W-:Y:S01]  /*0320*/  IMAD.MOV.U32 R19, RZ, RZ, 0x3ed0f5d2 ;  /* 0x3ed0f5d2ff137424 */ /* 0x000fe200078e00ff */
[----:B------:R-:W-:Y:S01]  /*0330*/  UMOV UR6, 0x3b39803f ;  /* 0x3b39803f00067882 */ /* 0x000fe20000000000 */
[----:B------:R-:W-:-:S03]  /*0340*/  UMOV UR7, 0x3c7abc9e ;  /* 0x3c7abc9e00077882 */ /* 0x000fc60000000000 */
[----:B------:R-:W-:Y:S01]  /*0350*/  ISETP.GT.U32.AND P1, PT, R25, 0xfffff, PT ;  /* 0x000fffff1900780c */ /* 0x000fe20003f24070 */
[----:B------:R-:W-:Y:S02]  /*0360*/  IMAD.MOV.U32 R10, RZ, RZ, R25 ;  /* 0x000000ffff0a7224 */ /* 0x000fe400078e0019 */
[----:B------:R-:W-:-:S10]  /*0370*/  IMAD.MOV.U32 R12, RZ, RZ, R24 ;  /* 0x000000ffff0c7224 */ /* 0x000fd400078e0018 */
[----:B------:R-:W-:-:S10]  /*0380*/  @!P1 DMUL R8, R24, 1.80143985094819840000e+16 ;  /* 0x4350000018089828 */ /* 0x000fd40000000000 */
[----:B------:R-:W-:Y:S02]  /*0390*/  @!P1 IMAD.MOV.U32 R10, RZ, RZ, R9 ;  /* 0x000000ffff0a9224 */ /* 0x000fe400078e0009 */
[----:B------:R-:W-:Y:S01]  /*03a0*/  @!P1 IMAD.MOV.U32 R12, RZ, RZ, R8 ;  /* 0x000000ffff0c9224 */ /* 0x000fe200078e0008 */
[----:B------:R-:W-:Y:S02]  /*03b0*/  SHF.R.U32.HI R8, RZ, 0x14, R25 ;  /* 0x00000014ff087819 */ /* 0x000fe40000011619 */
[----:B------:R-:W-:Y:S02]  /*03c0*/  LOP3.LUT R10, R10, 0x800fffff, RZ, 0xc0, !PT ;  /* 0x800fffff0a0a7812 */ /* 0x000fe400078ec0ff */
[----:B------:R-:W-:Y:S02]  /*03d0*/  @!P1 LEA.HI R8, R9, 0xffffffca, RZ, 0xc ;  /* 0xffffffca09089811 */ /* 0x000fe400078f60ff */
[----:B------:R-:W-:-:S03]  /*03e0*/  LOP3.LUT R13, R10, 0x3ff00000, RZ, 0xfc, !PT ;  /* 0x3ff000000a0d7812 */ /* 0x000fc600078efcff */
[----:B------:R-:W-:Y:S01]  /*03f0*/  VIADD R9, R8, 0xfffffc01 ;  /* 0xfffffc0108097836 */ /* 0x000fe20000000000 */
[----:B------:R-:W-:-:S13]  /*0400*/  ISETP.GE.U32.AND P2, PT, R13, 0x3ff6a09f, PT ;  /* 0x3ff6a09f0d00780c */ /* 0x000fda0003f46070 */
[----:B------:R-:W-:Y:S02]  /*0410*/  @P2 VIADD R11, R13, 0xfff00000 ;  /* 0xfff000000d0b2836 */ /* 0x000fe40000000000 */
[----:B------:R-:W-:Y:S02]  /*0420*/  @P2 VIADD R9, R8, 0xfffffc02 ;  /* 0xfffffc0208092836 */ /* 0x000fe40000000000 */
[----:B------:R-:W-:-:S06]  /*0430*/  @P2 IMAD.MOV.U32 R13, RZ, RZ, R11 ;  /* 0x000000ffff0d2224 */ /* 0x000fcc00078e000b */
[C---:B------:R-:W-:Y:S02]  /*0440*/  DADD R16, R12.reuse, 1 ;  /* 0x3ff000000c107429 */ /* 0x040fe40000000000 */
[----:B------:R-:W-:-:S04]  /*0450*/  DADD R12, R12, -1 ;  /* 0xbff000000c0c7429 */ /* 0x000fc80000000000 */
[----:B------:R-:W0:Y:S02]  /*0460*/  MUFU.RCP64H R15, R17 ;  /* 0x00000011000f7308 */ /* 0x000e240000001800 */
[----:B0-----:R-:W-:-:S08]  /*0470*/  DFMA R10, -R16, R14, 1 ;  /* 0x3ff00000100a742b */ /* 0x001fd0000000010e */
[----:B------:R-:W-:-:S08]  /*0480*/  DFMA R10, R10, R10, R10 ;  /* 0x0000000a0a0a722b */ /* 0x000fd0000000000a */
[----:B------:R-:W-:-:S08]  /*0490*/  DFMA R14, R14, R10, R14 ;  /* 0x0000000a0e0e722b */ /* 0x000fd0000000000e */
[----:B------:R-:W-:-:S08]  /*04a0*/  DMUL R10, R12, R14 ;  /* 0x0000000e0c0a7228 */ /* 0x000fd00000000000 */
[----:B------:R-:W-:-:S08]  /*04b0*/  DFMA R10, R12, R14, R10 ;  /* 0x0000000e0c0a722b */ /* 0x000fd0000000000a */
[----:B------:R-:W-:-:S08]  /*04c0*/  DMUL R20, R10, R10 ;  /* 0x0000000a0a147228 */ /* 0x000fd00000000000 */
[----:B------:R-:W-:Y:S01]  /*04d0*/  DFMA R16, R20, UR4, R18 ;  /* 0x0000000414107c2b */ /* 0x000fe20008000012 */
[----:B------:R-:W-:Y:S01]  /*04e0*/  UMOV UR4, 0x75488a3f ;  /* 0x75488a3f00047882 */ /* 0x000fe20000000000 */
[----:B------:R-:W-:-:S06]  /*04f0*/  UMOV UR5, 0x3ef3b20a ;  /* 0x3ef3b20a00057882 */ /* 0x000fcc0000000000 */
[----:B------:R-:W-:Y:S01]  /*0500*/  DFMA R16, R20, R16, UR4 ;  /* 0x0000000414107e2b */ /* 0x000fe20008000010 */
[----:B------:R-:W-:Y:S01]  /*0510*/  UMOV UR4, 0xe4faecd5 ;  /* 0xe4faecd500047882 */ /* 0x000fe20000000000 */
[----:B------:R-:W-:-:S06]  /*0520*/  UMOV UR5, 0x3f1745cd ;  /* 0x3f1745cd00057882 */ /* 0x000fcc0000000000 */
[----:B------:R-:W-:Y:S01]  /*0530*/  DFMA R16, R20, R16, UR4 ;  /* 0x0000000414107e2b */ /* 0x000fe20008000010 */
[----:B------:R-:W-:Y:S01]  /*0540*/  UMOV UR4, 0x258a578b ;  /* 0x258a578b00047882 */ /* 0x000fe20000000000 */
[----:B------:R-:W-:-:S06]  /*0550*/  UMOV UR5, 0x3f3c71c7 ;  /* 0x3f3c71c700057882 */ /* 0x000fcc0000000000 */
[----:B------:R-:W-:Y:S01]  /*0560*/  DFMA R22, R20, R16, UR4 ;  /* 0x0000000414167e2b */ /* 0x000fe20008000010 */
[----:B------:R-:W-:Y:S01]  /*0570*/  UMOV UR4, 0x9242b910 ;  /* 0x9242b91000047882 */ /* 0x000fe20000000000 */
[----:B------:R-:W-:Y:S01]  /*0580*/  UMOV UR5, 0x3f624924 ;  /* 0x3f62492400057882 */ /* 0x000fe20000000000 */
[----:B------:R-:W-:-:S05]  /*0590*/  DADD R16, R12, -R10 ;  /* 0x000000000c107229 */ /* 0x000fca000000080a */
[----:B------:R-:W-:Y:S01]  /*05a0*/  DFMA R22, R20, R22, UR4 ;  /* 0x0000000414167e2b */ /* 0x000fe20008000016 */
[----:B------:R-:W-:Y:S01]  /*05b0*/  UMOV UR4, 0x99999dfb ;  /* 0x99999dfb00047882 */ /* 0x000fe20000000000 */
[----:B------:R-:W-:Y:S01]  /*05c0*/  UMOV UR5, 0x3f899999 ;  /* 0x3f89999900057882 */ /* 0x000fe20000000000 */
[----:B------:R-:W-:-:S05]  /*05d0*/  DADD R16, R16, R16 ;  /* 0x0000000010107229 */ /* 0x000fca0000000010 */
[----:B------:R-:W-:Y:S01]  /*05e0*/  DFMA R22, R20, R22, UR4 ;  /* 0x0000000414167e2b */ /* 0x000fe20008000016 */
[----:B------:R-:W-:Y:S01]  /*05f0*/  UMOV UR4, 0x55555555 ;  /* 0x5555555500047882 */ /* 0x000fe20000000000 */
[----:B------:R-:W-:Y:S01]  /*0600*/  UMOV UR5, 0x3fb55555 ;  /* 0x3fb5555500057882 */ /* 0x000fe20000000000 */
[----:B------:R-:W-:-:S05]  /*0610*/  DFMA R16, R12, -R10, R16 ;  /* 0x8000000a0c10722b */ /* 0x000fca0000000010 */
[----:B------:R-:W-:-:S03]  /*0620*/  DFMA R12, R20, R22, UR4 ;  /* 0x00000004140c7e2b */ /* 0x000fc60008000016 */
[----:B------:R-:W-:Y:S02]  /*0630*/  DMUL R14, R14, R16 ;  /* 0x000000100e0e7228 */ /* 0x000fe40000000000 */
[----:B------:R-:W-:-:S03]  /*0640*/  DMUL R16, R10, R10 ;  /* 0x0000000a0a107228 */ /* 0x000fc60000000000 */
[----:B------:R-:W-:Y:S01]  /*0650*/  DADD R18, -R12, UR4 ;  /* 0x000000040c127e29 */ /* 0x000fe20008000100 */
[----:B------:R-:W-:Y:S01]  /*0660*/  UMOV UR4, 0xb9e7b0 ;  /* 0x00b9e7b000047882 */ /* 0x000fe20000000000 */
[----:B------:R-:W-:-:S06]  /*0670*/  UMOV UR5, 0x3c46a4cb ;  /* 0x3c46a4cb00057882 */ /* 0x000fcc0000000000 */
[----:B------:R-:W-:Y:S02]  /*0680*/  DFMA R22, R20, R22, R18 ;  /* 0x000000161416722b */ /* 0x000fe40000000012 */
[----:B------:R-:W-:Y:S01]  /*0690*/  DFMA R20, R10, R10, -R16 ;  /* 0x0000000a0a14722b */ /* 0x000fe20000000810 */
[----:B------:R-:W-:Y:S02]  /*06a0*/  VIADD R19, R15, 0x100000 ;  /* 0x001000000f137836 */ /* 0x000fe40000000000 */
[----:B------:R-:W-:-:S03]  /*06b0*/  IMAD.MOV.U32 R18, RZ, RZ, R14 ;  /* 0x000000ffff127224 */ /* 0x000fc600078e000e */
[----:B------:R-:W-:Y:S01]  /*06c0*/  DADD R22, R22, -UR4 ;  /* 0x8000000416167e29 */ /* 0x000fe20008000000 */
[----:B------:R-:W-:Y:S01]  /*06d0*/  UMOV UR4, 0x80000000 ;  /* 0x8000000000047882 */ /* 0x000fe20000000000 */
[----:B------:R-:W-:Y:S01]  /*06e0*/  UMOV UR5, 0x43300000 ;  /* 0x4330000000057882 */ /* 0x000fe20000000000 */
[C---:B------:R-:W-:Y:S02]  /*06f0*/  DFMA R18, R10.reuse, R18, R20 ;  /* 0x000000120a12722b */ /* 0x040fe40000000014 */
[----:B------:R-:W-:-:S08]  /*0700*/  DMUL R20, R10, R16 ;  /* 0x000000100a147228 */ /* 0x000fd00000000000 */
[----:B------:R-:W-:-:S08]  /*0710*/  DFMA R24, R10, R16, -R20 ;  /* 0x000000100a18722b */ /* 0x000fd00000000814 */
[----:B------:R-:W-:Y:S02]  /*0720*/  DFMA R24, R14, R16, R24 ;  /* 0x000000100e18722b */ /* 0x000fe40000000018 */
[----:B------:R-:W-:-:S06]  /*0730*/  DADD R16, R12, R22 ;  /* 0x000000000c107229 */ /* 0x000fcc0000000016 */
[----:B------:R-:W-:Y:S02]  /*0740*/  DFMA R18, R10, R18, R24 ;  /* 0x000000120a12722b */ /* 0x000fe40000000018 */
[----:B------:R-:W-:Y:S02]  /*0750*/  DADD R24, R12, -R16 ;  /* 0x000000000c187229 */ /* 0x000fe40000000810 */
[----:B------:R-:W-:-:S06]  /*0760*/  DMUL R12, R16, R20 ;  /* 0x00000014100c7228 */ /* 0x000fcc0000000000 */
[----:B------:R-:W-:Y:S02]  /*0770*/  DADD R24, R22, R24 ;  /* 0x0000000016187229 */ /* 0x000fe40000000018 */
[----:B------:R-:W-:-:S08]  /*0780*/  DFMA R22, R16, R20, -R12 ;  /* 0x000000141016722b */ /* 0x000fd0000000080c */
[----:B------:R-:W-:-:S08]  /*0790*/  DFMA R18, R16, R18, R22 ;  /* 0x000000121012722b */ /* 0x000fd00000000016 */
[----:B------:R-:W-:-:S08]  /*07a0*/  DFMA R24, R24, R20, R18 ;  /* 0x000000141818722b */ /* 0x000fd00000000012 */
[----:B------:R-:W-:-:S08]  /*07b0*/  DADD R18, R12, R24 ;  /* 0x000000000c127229 */ /* 0x000fd00000000018 */
[--C-:B------:R-:W-:Y:S02]  /*07c0*/  DADD R16, R10, R18.reuse ;  /* 0x000000000a107229 */ /* 0x100fe40000000012 */
[----:B------:R-:W-:-:S06]  /*07d0*/  DADD R12, R12, -R18 ;  /* 0x000000000c0c7229 */ /* 0x000fcc0000000812 */
[----:B------:R-:W-:Y:S02]  /*07e0*/  DADD R10, R10, -R16 ;  /* 0x000000000a0a7229 */ /* 0x000fe40000000810 */
[----:B------:R-:W-:-:S06]  /*07f0*/  DADD R12, R24, R12 ;  /* 0x00000000180c7229 */ /* 0x000fcc000000000c */
[----:B------:R-:W-:-:S08]  /*0800*/  DADD R10, R18, R10 ;  /* 0x00000000120a7229 */ /* 0x000fd0000000000a */
[----:B------:R-:W-:-:S08]  /*0810*/  DADD R10, R12, R10 ;  /* 0x000000000c0a7229 */ /* 0x000fd0000000000a */
[----:B------:R-:W-:Y:S01]  /*0820*/  DADD R14, R14, R10 ;  /* 0x000000000e0e7229 */ /* 0x000fe2000000000a */
[----:B------:R-:W-:Y:S01]  /*0830*/  LOP3.LUT R10, R9, 0x80000000, RZ, 0x3c, !PT ;  /* 0x80000000090a7812 */ /* 0x000fe200078e3cff */
[----:B------:R-:W-:-:S06]  /*0840*/  IMAD.MOV.U32 R11, RZ, RZ, 0x43300000 ;  /* 0x43300000ff0b7424 */ /* 0x000fcc00078e00ff */
[----:B------:R-:W-:Y:S02]  /*0850*/  DADD R12, R16, R14 ;  /* 0x00000000100c7229 */ /* 0x000fe4000000000e */
[----:B------:R-:W-:Y:S01]  /*0860*/  DADD R10, R10, -UR4 ;  /* 0x800000040a0a7e29 */ /* 0x000fe20008000000 */
[----:B------:R-:W-:Y:S01]  /*0870*/  UMOV UR4, 0xfefa39ef ;  /* 0xfefa39ef00047882 */ /* 0x000fe20000000000 */
[----:B------:R-:W-:-:S04]  /*0880*/  UMOV UR5, 0x3fe62e42 ;  /* 0x3fe62e4200057882 */ /* 0x000fc80000000000 */
[--C-:B------:R-:W-:Y:S02]  /*0890*/  DADD R16, R16, -R12.reuse ;  /* 0x0000000010107229 */ /* 0x100fe4000000080c */
[----:B------:R-:W-:-:S06]  /*08a0*/  DFMA R8, R10, UR4, R12 ;  /* 0x000000040a087c2b */ /* 0x000fcc000800000c */
[----:B------:R-:W-:Y:S02]  /*08b0*/  DADD R16, R14, R16 ;  /* 0x000000000e107229 */ /* 0x000fe40000000010 */
[----:B------:R-:W-:Y:S01]  /*08c0*/  DFMA R18, R10, -UR4, R8 ;  /* 0x800000040a127c2b */ /* 0x000fe20008000008 */
[----:B------:R-:W-:Y:S01]  /*08d0*/  LOP3.LUT R15, R5, 0xff0fffff, RZ, 0xc0, !PT ;  /* 0xff0fffff050f7812 */ /* 0x000fe200078ec0ff */
[----:B------:R-:W-:-:S06]  /*08e0*/  IMAD.MOV.U32 R14, RZ, RZ, R4 ;  /* 0x000000ffff0e7224 */ /* 0x000fcc00078e0004 */
[----:B------:R-:W-:-:S08]  /*08f0*/  DADD R18, -R12, R18 ;  /* 0x000000000c127229 */ /* 0x000fd00000000112 */
[----:B------:R-:W-:-:S08]  /*0900*/  DADD R16, R16, -R18 ;  /* 0x0000000010107229 */ /* 0x000fd00000000812 */
[----:B------:R-:W-:Y:S01]  /*0910*/  DFMA R16, R10, UR6, R16 ;  /* 0x000000060a107c2b */ /* 0x000fe20008000010 */
[----:B------:R-:W-:-:S05]  /*0920*/  IMAD.SHL.U32 R10, R5, 0x2, RZ ;  /* 0x00000002050a7824 */ /* 0x000fca00078e00ff */
[----:B------:R-:W-:Y:S02]  /*0930*/  ISETP.GT.U32.AND P1, PT, R10, -0x2000001, PT ;  /* 0xfdffffff0a00780c */ /* 0x000fe40003f24070 */
[----:B------:R-:W-:Y:S02]  /*0940*/  DADD R10, R8, R16 ;  /* 0x00000000080a7229 */ /* 0x000fe40000000010 */
[----:B------:R-:W-:-:S06]  /*0950*/  SEL R15, R15, R5, P1 ;  /* 0x000000050f0f7207 */ /* 0x000fcc0000800000 */
[----:B------:R-:W-:Y:S02]  /*0960*/  DADD R12, R8, -R10 ;  /* 0x00000000080c7229 */ /* 0x000fe4000000080a */
[----:B------:R-:W-:-:S06]  /*0970*/  DMUL R8, R10, R14 ;  /* 0x0000000e0a087228 */ /* 0x000fcc0000000000 */
[----:B------:R-:W-:Y:S02]  /*0980*/  DADD R12, R16, R12 ;  /* 0x00000000100c7229 */ /* 0x000fe4000000000c */
[----:B------:R-:W-:-:S08]  /*0990*/  DFMA R10, R10, R14, -R8 ;  /* 0x0000000e0a0a722b */ /* 0x000fd00000000808 */
[----:B------:R-:W-:Y:S01]  /*09a0*/  DFMA R14, R12, R14, R10 ;  /* 0x0000000e0c0e722b */ /* 0x000fe2000000000a */
[----:B------:R-:W-:Y:S02]  /*09b0*/  IMAD.MOV.U32 R12, RZ, RZ, 0x652b82fe ;  /* 0x652b82feff0c7424 */ /* 0x000fe400078e00ff */
[----:B------:R-:W-:-:S05]  /*09c0*/  IMAD.MOV.U32 R13, RZ, RZ, 0x3ff71547 ;  /* 0x3ff71547ff0d7424 */ /* 0x000fca00078e00ff */
[----:B------:R-:W-:-:S08]  /*09d0*/  DADD R10, R8, R14 ;  /* 0x00000000080a7229 */ /* 0x000fd0000000000e */
[----:B------:R-:W-:Y:S02]  /*09e0*/  DFMA R12, R10, R12, 6.75539944105574400000e+15 ;  /* 0x433800000a0c742b */ /* 0x000fe4000000000c */
[----:B------:R-:W-:Y:S01]  /*09f0*/  FSETP.GEU.AND P1, PT, |R11|, 4.1917929649353027344, PT ;  /* 0x4086232b0b00780b */ /* 0x000fe20003f2e200 */
[----:B------:R-:W-:-:S05]  /*0a00*/  DADD R8, R8, -R10 ;  /* 0x0000000008087229 */ /* 0x000fca000000080a */
[----:B------:R-:W-:-:S03]  /*0a10*/  DADD R16, R12, -6.75539944105574400000e+15 ;  /* 0xc33800000c107429 */ /* 0x000fc60000000000 */
[----:B------:R-:W-:-:S05]  /*0a20*/  DADD R14, R14, R8 ;  /* 0x000000000e0e7229 */ /* 0x000fca0000000008 */
[----:B------:R-:W-:Y:S01]  /*0a30*/  DFMA R18, R16, -UR4, R10 ;  /* 0x8000000410127c2b */ /* 0x000fe2000800000a */
[----:B------:R-:W-:Y:S01]  /*0a40*/  UMOV UR4, 0x3b39803f ;  /* 0x3b39803f00047882 */ /* 0x000fe20000000000 */
[----:B------:R-:W-:-:S06]  /*0a50*/  UMOV UR5, 0x3c7abc9e ;  /* 0x3c7abc9e00057882 */ /* 0x000fcc0000000000 */
[----:B------:R-:W-:Y:S01]  /*0a60*/  DFMA R16, R16, -UR4, R18 ;  /* 0x8000000410107c2b */ /* 0x000fe20008000012 */
[----:B------:R-:W-:Y:S01]  /*0a70*/  UMOV UR4, 0x69ce2bdf ;  /* 0x69ce2bdf00047882 */ /* 0x000fe20000000000 */
[----:B------:R-:W-:Y:S01]  /*0a80*/  IMAD.MOV.U32 R18, RZ, RZ, -0x35dec16 ;  /* 0xfca213eaff127424 */ /* 0x000fe200078e00ff */
[----:B------:R-:W-:Y:S01]  /*0a90*/  UMOV UR5, 0x3e5ade15 ;  /* 0x3e5ade1500057882 */ /* 0x000fe20000000000 */
[----:B------:R-:W-:-:S06]  /*0aa0*/  IMAD.MOV.U32 R19, RZ, RZ, 0x3e928af3 ;  /* 0x3e928af3ff137424 */ /* 0x000fcc00078e00ff */
        /* <DEDUP_REMOVED lines=24> */
[----:B------:R-:W-:-:S08]  /*0c30*/  DFMA R18, R16, R18, UR4 ;  /* 0x0000000410127e2b */ /* 0x000fd00008000012 */
[----:B------:R-:W-:-:S08]  /*0c40*/  DFMA R18, R16, R18, 1 ;  /* 0x3ff000001012742b */ /* 0x000fd00000000012 */
[----:B------:R-:W-:-:S10]  /*0c50*/  DFMA R16, R16, R18, 1 ;  /* 0x3ff000001010742b */ /* 0x000fd40000000012 */
[----:B------:R-:W-:Y:S02]  /*0c60*/  IMAD R9, R12, 0x100000, R17 ;  /* 0x001000000c097824 */ /* 0x000fe400078e0211 */
[----:B------:R-:W-:Y:S01]  /*0c70*/  IMAD.MOV.U32 R8, RZ, RZ, R16 ;  /* 0x000000ffff087224 */ /* 0x000fe200078e0010 */
[----:B------:R-:W-:Y:S06]  /*0c80*/  @!P1 BRA `(.L_x_2) ;  /* 0x0000000000309947 */ /* 0x000fec0003800000 */
[----:B------:R-:W-:Y:S01]  /*0c90*/  FSETP.GEU.AND P2, PT, |R11|, 4.2275390625, PT ;  /* 0x408748000b00780b */ /* 0x000fe20003f4e200 */
[C---:B------:R-:W-:Y:S02]  /*0ca0*/  DADD R18, R10.reuse, +INF ;  /* 0x7ff000000a127429 */ /* 0x040fe40000000000 */
[----:B------:R-:W-:-:S08]  /*0cb0*/  DSETP.GEU.AND P1, PT, R10, RZ, PT ;  /* 0x000000ff0a00722a */ /* 0x000fd00003f2e000 */
[----:B------:R-:W-:Y:S02]  /*0cc0*/  FSEL R9, R19, RZ, P1 ;  /* 0x000000ff13097208 */ /* 0x000fe40000800000 */
[----:B------:R-:W-:-:S04]  /*0cd0*/  @!P2 LEA.HI R8, R12, R12, RZ, 0x1 ;  /* 0x0000000c0c08a211 */ /* 0x000fc800078f08ff */
[----:B------:R-:W-:Y:S02]  /*0ce0*/  @!P2 SHF.R.S32.HI R11, RZ, 0x1, R8 ;  /* 0x00000001ff0ba819 */ /* 0x000fe40000011408 */
[----:B------:R-:W-:-:S03]  /*0cf0*/  FSEL R8, R18, RZ, P1 ;  /* 0x000000ff12087208 */ /* 0x000fc60000800000 */
[----:B------:R-:W-:Y:S02]  /*0d00*/  @!P2 IMAD.IADD R10, R12, 0x1, -R11 ;  /* 0x000000010c0aa824 */ /* 0x000fe400078e0a0b */
[----:B------:R-:W-:-:S03]  /*0d10*/  @!P2 IMAD R17, R11, 0x100000, R17 ;  /* 0x001000000b11a824 */ /* 0x000fc600078e0211 */
[----:B------:R-:W-:Y:S01]  /*0d20*/  @!P2 LEA R11, R10, 0x3ff00000, 0x14 ;  /* 0x3ff000000a0ba811 */ /* 0x000fe200078ea0ff */
[----:B------:R-:W-:-:S06]  /*0d30*/  @!P2 IMAD.MOV.U32 R10, RZ, RZ, RZ ;  /* 0x000000ffff0aa224 */ /* 0x000fcc00078e00ff */
[----:B------:R-:W-:-:S11]  /*0d40*/  @!P2 DMUL R8, R16, R10 ;  /* 0x0000000a1008a228 */ /* 0x000fd60000000000 */
.L_x_2:
[----:B------:R-:W-:Y:S02]  /*0d50*/  DFMA R14, R14, R8, R8 ;  /* 0x000000080e0e722b */ /* 0x000fe40000000008 */
[----:B------:R-:W-:-:S08]  /*0d60*/  DSETP.NEU.AND P1, PT, |R8|, +INF , PT ;  /* 0x7ff000000800742a */ /* 0x000fd00003f2d200 */
[----:B------:R-:W-:Y:S01]  /*0d70*/  FSEL R13, R8, R14, !P1 ;  /* 0x0000000e080d7208 */ /* 0x000fe20004800000 */
[----:B------:R-:W-:Y:S01]  /*0d80*/  IMAD.MOV.U32 R8, RZ, RZ, R0 ;  /* 0x000000ffff087224 */ /* 0x000fe200078e0000 */
[----:B------:R-:W-:Y:S01]  /*0d90*/  FSEL R14, R9, R15, !P1 ;  /* 0x0000000f090e7208 */ /* 0x000fe20004800000 */
[----:B------:R-:W-:-:S04]  /*0da0*/  IMAD.MOV.U32 R9, RZ, RZ, 0x0 ;  /* 0x00000000ff097424 */ /* 0x000fc800078e00ff */
[----:B------:R-:W-:Y:S05]  /*0db0*/  RET.REL.NODEC R8 `(_Z3powiPy) ;  /* 0xfffffff008907950 */ /* 0x000fea0003c3ffff */
.L_x_3:
[----:B------:R-:W-:-:S00]  /*0dc0*/  BRA `(.L_x_3) ;  /* 0xfffffffc00fc7947 */ /* 0x000fc0000383ffff */
[----:B------:R-:W-:-:S00]  /*0dd0*/  NOP ;  /* 0x0000000000007918 */ /* 0x000fc00000000000 */
        /* <DEDUP_REMOVED lines=10> */
.L_x_4:


//--------------------- .nv.shared.reserved.0     --------------------------
	.section	.nv.shared.reserved.0,"aw",@nobits
	.weak		__nv_reservedSMEM_offset_0_alias
	.size		__nv_reservedSMEM_offset_0_alias, 0, 64
	.other		__nv_reservedSMEM_offset_0_alias,@"STO_CUDA_RESERVED_SHARED STV_DEFAULT"
__nv_reservedSMEM_offset_0_alias:
	.zero		0
	.zero		64


//--------------------- .nv.constant0._Z3powiPy   --------------------------
	.section	.nv.constant0._Z3powiPy,"a",@progbits
	.sectionflags	@""
	.align	4
.nv.constant0._Z3powiPy:
	.zero		912


//--------------------- SYMBOLS --------------------------

	.type		.nv.reservedSmem.offset0,@object
	.size		.nv.reservedSmem.offset0,0x4
